//
// Generated by NVIDIA NVVM Compiler
//
// Compiler Build ID: CL-36424714
// Cuda compilation tools, release 13.0, V13.0.88
// Based on NVVM 20.0.0
//

.version 9.0
.target sm_100
.address_size 64

	// .globl	_Z6vecDotPKfS0_Pfi
.extern .shared .align 16 .b8 cache[];

.visible .entry _Z6vecDotPKfS0_Pfi(
	.param .u64 .ptr .align 1 _Z6vecDotPKfS0_Pfi_param_0,
	.param .u64 .ptr .align 1 _Z6vecDotPKfS0_Pfi_param_1,
	.param .u64 .ptr .align 1 _Z6vecDotPKfS0_Pfi_param_2,
	.param .u32 _Z6vecDotPKfS0_Pfi_param_3
)
{
	.reg .pred 	%p<6>;
	.reg .b32 	%r<14>;
	.reg .b32 	%f<8>;
	.reg .b64 	%rd<12>;

	ld.param.u64 	%rd1, [_Z6vecDotPKfS0_Pfi_param_0];
	ld.param.u64 	%rd2, [_Z6vecDotPKfS0_Pfi_param_1];
	ld.param.u64 	%rd3, [_Z6vecDotPKfS0_Pfi_param_2];
	ld.param.u32 	%r8, [_Z6vecDotPKfS0_Pfi_param_3];
	mov.u32 	%r13, %ntid.x;
	mov.u32 	%r2, %ctaid.x;
	mov.u32 	%r3, %tid.x;
	mad.lo.s32 	%r4, %r13, %r2, %r3;
	setp.ge.s32 	%p1, %r4, %r8;
	shl.b32 	%r9, %r3, 2;
	mov.u32 	%r10, cache;
	add.s32 	%r5, %r10, %r9;
	@%p1 bra 	$L__BB0_2;
	cvta.to.global.u64 	%rd4, %rd1;
	cvta.to.global.u64 	%rd5, %rd2;
	mul.wide.s32 	%rd6, %r4, 4;
	add.s64 	%rd7, %rd4, %rd6;
	ld.global.f32 	%f1, [%rd7];
	add.s64 	%rd8, %rd5, %rd6;
	ld.global.f32 	%f2, [%rd8];
	mul.f32 	%f3, %f1, %f2;
	st.shared.f32 	[%r5], %f3;
$L__BB0_2:
	bar.sync 	0;
	setp.lt.u32 	%p2, %r13, 2;
	@%p2 bra 	$L__BB0_6;
$L__BB0_3:
	shr.u32 	%r7, %r13, 1;
	setp.ge.u32 	%p3, %r3, %r7;
	@%p3 bra 	$L__BB0_5;
	shl.b32 	%r11, %r7, 2;
	add.s32 	%r12, %r5, %r11;
	ld.shared.f32 	%f4, [%r12];
	ld.shared.f32 	%f5, [%r5];
	add.f32 	%f6, %f4, %f5;
	st.shared.f32 	[%r5], %f6;
$L__BB0_5:
	bar.sync 	0;
	setp.gt.u32 	%p4, %r13, 3;
	mov.u32 	%r13, %r7;
	@%p4 bra 	$L__BB0_3;
$L__BB0_6:
	setp.ne.s32 	%p5, %r3, 0;
	@%p5 bra 	$L__BB0_8;
	ld.shared.f32 	%f7, [cache];
	cvta.to.global.u64 	%rd9, %rd3;
	mul.wide.u32 	%rd10, %r2, 4;
	add.s64 	%rd11, %rd9, %rd10;
	st.global.f32 	[%rd11], %f7;
$L__BB0_8:
	ret;

}


// ===== COMPILED SASS (sm_100) =====

	.target	sm_100

	.elftype	@"ET_EXEC"


//--------------------- .note.nv.tkinfo           --------------------------
	.section	.note.nv.tkinfo,"",@"SHT_NOTE"
	.sectionflags	@"SHF_NOTE_NV_TKINFO"
	.tkinfo
        /*0018*/ 	.word	0x00000002
        /*0030*/ 	.string	""
        /*0030*/ 	.string	"ptxas"
        /*0030*/ 	.string	"Cuda compilation tools, release 13.0, V13.0.88"
        /*0030*/ 	.string	"Build cuda_13.0.r13.0/compiler.36424714_0"
        /*0030*/ 	.string	"-arch sm_100 -m 64 "



//--------------------- .note.nv.cuinfo           --------------------------
	.section	.note.nv.cuinfo,"",@"SHT_NOTE"
	.sectionflags	@"SHF_NOTE_NV_CUINFO"
        /*0018*/ 	.short	0x0002
        /*001a*/ 	.short	0x0064
        /*001c*/ 	.short	0x0082
	.zero		2


//--------------------- .nv.info                  --------------------------
	.section	.nv.info,"",@"SHT_CUDA_INFO"
	.align	4


	//----- nvinfo : EIATTR_REGCOUNT
	.align		4
        /*0000*/ 	.byte	0x04, 0x2f
        /*0002*/ 	.short	(.L_1 - .L_0)
	.align		4
.L_0:
        /*0004*/ 	.word	index@(_Z6vecDotPKfS0_Pfi)
        /*0008*/ 	.word	0x0000000c


	//----- nvinfo : EIATTR_FRAME_SIZE
	.align		4
.L_1:
        /*000c*/ 	.byte	0x04, 0x11
        /*000e*/ 	.short	(.L_3 - .L_2)
	.align		4
.L_2:
        /*0010*/ 	.word	index@(_Z6vecDotPKfS0_Pfi)
        /*0014*/ 	.word	0x00000000


	//----- nvinfo : EIATTR_MIN_STACK_SIZE
	.align		4
.L_3:
        /*0018*/ 	.byte	0x04, 0x12
        /*001a*/ 	.short	(.L_5 - .L_4)
	.align		4
.L_4:
        /*001c*/ 	.word	index@(_Z6vecDotPKfS0_Pfi)
        /*0020*/ 	.word	0x00000000
.L_5:


//--------------------- .nv.compat                --------------------------
	.section	.nv.compat,"",@"SHT_CUDA_COMPAT_INFO"
	.align	4
        /*0000*/ 	.byte	0x02, 0x09, 0x00, 0x00, 0x02, 0x02, 0x01, 0x00, 0x02, 0x05, 0x05, 0x00, 0x03, 0x07, 0x01, 0x01
        /*0010*/ 	.byte	0x02, 0x03, 0x00, 0x00, 0x02, 0x06, 0x01, 0x00, 0x04, 0x0b, 0x08, 0x00, 0x09, 0x00, 0x00, 0x00
        /*0020*/ 	.byte	0x00, 0x00, 0x00, 0x00


//--------------------- .nv.info._Z6vecDotPKfS0_Pfi --------------------------
	.section	.nv.info._Z6vecDotPKfS0_Pfi,"",@"SHT_CUDA_INFO"
	.sectionflags	@""
	.align	4


	//----- nvinfo : EIATTR_CUDA_API_VERSION
	.align		4
        /*0000*/ 	.byte	0x04, 0x37
        /*0002*/ 	.short	(.L_7 - .L_6)
.L_6:
        /*0004*/ 	.word	0x00000082


	//----- nvinfo : EIATTR_KPARAM_INFO
	.align		4
.L_7:
        /*0008*/ 	.byte	0x04, 0x17
        /*000a*/ 	.short	(.L_9 - .L_8)
.L_8:
        /*000c*/ 	.word	0x00000000
        /*0010*/ 	.short	0x0003
        /*0012*/ 	.short	0x0018
        /*0014*/ 	.byte	0x00, 0xf0, 0x11, 0x00


	//----- nvinfo : EIATTR_KPARAM_INFO
	.align		4
.L_9:
        /*0018*/ 	.byte	0x04, 0x17
        /*001a*/ 	.short	(.L_11 - .L_10)
.L_10:
        /*001c*/ 	.word	0x00000000
        /*0020*/ 	.short	0x0002
        /*0022*/ 	.short	0x0010
        /*0024*/ 	.byte	0x00, 0xf5, 0x21, 0x00


	//----- nvinfo : EIATTR_KPARAM_INFO
	.align		4
.L_11:
        /*0028*/ 	.byte	0x04, 0x17
        /*002a*/ 	.short	(.L_13 - .L_12)
.L_12:
        /*002c*/ 	.word	0x00000000
        /*0030*/ 	.short	0x0001
        /*0032*/ 	.short	0x0008
        /*0034*/ 	.byte	0x00, 0xf5, 0x21, 0x00


	//----- nvinfo : EIATTR_KPARAM_INFO
	.align		4
.L_13:
        /*0038*/ 	.byte	0x04, 0x17
        /*003a*/ 	.short	(.L_15 - .L_14)
.L_14:
        /*003c*/ 	.word	0x00000000
        /*0040*/ 	.short	0x0000
        /*0042*/ 	.short	0x0000
        /*0044*/ 	.byte	0x00, 0xf5, 0x21, 0x00


	//----- nvinfo : EIATTR_SPARSE_MMA_MASK
	.align		4
.L_15:
        /*0048*/ 	.byte	0x03, 0x50
        /*004a*/ 	.short	0x0000


	//----- nvinfo : EIATTR_MAXREG_COUNT
	.align		4
        /*004c*/ 	.byte	0x03, 0x1b
        /*004e*/ 	.short	0x00ff


	//----- nvinfo : EIATTR_NUM_BARRIERS
	.align		4
        /*0050*/ 	.byte	0x02, 0x4c
        /*0052*/ 	.byte	0x01
	.zero		1


	//----- nvinfo : EIATTR_MERCURY_ISA_VERSION
	.align		4
        /*0054*/ 	.byte	0x03, 0x5f
        /*0056*/ 	.short	0x0101


	//----- nvinfo : EIATTR_VRC_CTA_INIT_COUNT
	.align		4
        /*0058*/ 	.byte	0x02, 0x4a
	.zero		1
	.zero		1


	//----- nvinfo : EIATTR_EXIT_INSTR_OFFSETS
	.align		4
        /*005c*/ 	.byte	0x04, 0x1c
        /*005e*/ 	.short	(.L_17 - .L_16)


	//   ....[0]....
.L_16:
        /*0060*/ 	.word	0x00000240


	//   ....[1]....
        /*0064*/ 	.word	0x000002c0


	//----- nvinfo : EIATTR_CBANK_PARAM_SIZE
	.align		4
.L_17:
        /*0068*/ 	.byte	0x03, 0x19
        /*006a*/ 	.short	0x001c


	//----- nvinfo : EIATTR_PARAM_CBANK
	.align		4
        /*006c*/ 	.byte	0x04, 0x0a
        /*006e*/ 	.short	(.L_19 - .L_18)
	.align		4
.L_18:
        /*0070*/ 	.word	index@(.nv.constant0._Z6vecDotPKfS0_Pfi)
        /*0074*/ 	.short	0x0380
        /*0076*/ 	.short	0x001c


	//----- nvinfo : EIATTR_SW_WAR
	.align		4
.L_19:
        /*0078*/ 	.byte	0x04, 0x36
        /*007a*/ 	.short	(.L_21 - .L_20)
.L_20:
        /*007c*/ 	.word	0x00000008
.L_21:


//--------------------- .nv.callgraph             --------------------------
	.section	.nv.callgraph,"",@"SHT_CUDA_CALLGRAPH"
	.align	4
	.sectionentsize	8
	.align		4
        /*0000*/ 	.word	0x00000000
	.align		4
        /*0004*/ 	.word	0xffffffff
	.align		4
        /*0008*/ 	.word	0x00000000
	.align		4
        /*000c*/ 	.word	0xfffffffe
	.align		4
        /*0010*/ 	.word	0x00000000
	.align		4
        /*0014*/ 	.word	0xfffffffd
	.align		4
        /*0018*/ 	.word	0x00000000
	.align		4
        /*001c*/ 	.word	0xfffffffc


//--------------------- .text._Z6vecDotPKfS0_Pfi  --------------------------
	.section	.text._Z6vecDotPKfS0_Pfi,"ax",@progbits
	.align	128
        .global         _Z6vecDotPKfS0_Pfi
        .type           _Z6vecDotPKfS0_Pfi,@function
        .size           _Z6vecDotPKfS0_Pfi,(.L_x_3 - _Z6vecDotPKfS0_Pfi)
        .other          _Z6vecDotPKfS0_Pfi,@"STO_CUDA_ENTRY STV_DEFAULT"
_Z6vecDotPKfS0_Pfi:
.text._Z6vecDotPKfS0_Pfi:
[----:B------:R-:W-:Y:S01]  /*0000*/  LDC R1, c[0x0][0x37c] ;  /* 0x0000df00ff017b82 */ /* 0x000fe20000000800 */
[----:B------:R-:W0:Y:S01]  /*0010*/  S2R R9, SR_CTAID.X ;  /* 0x0000000000097919 */ /* 0x000e220000002500 */
[----:B------:R-:W0:Y:S06]  /*0020*/  LDCU UR8, c[0x0][0x360] ;  /* 0x00006c00ff0877ac */ /* 0x000e2c0008000800 */
[----:B------:R-:W1:Y:S01]  /*0030*/  LDC.64 R2, c[0x0][0x380] ;  /* 0x0000e000ff027b82 */ /* 0x000e620000000a00 */
[----:B------:R-:W0:Y:S01]  /*0040*/  S2R R8, SR_TID.X ;  /* 0x0000000000087919 */ /* 0x000e220000002100 */
[----:B------:R-:W2:Y:S01]  /*0050*/  LDCU UR4, c[0x0][0x398] ;  /* 0x00007300ff0477ac */ /* 0x000ea20008000800 */
[----:B------:R-:W3:Y:S05]  /*0060*/  LDCU.64 UR6, c[0x0][0x358] ;  /* 0x00006b00ff0677ac */ /* 0x000eea0008000a00 */
[----:B------:R-:W4:Y:S01]  /*0070*/  LDC.64 R4, c[0x0][0x388] ;  /* 0x0000e200ff047b82 */ /* 0x000f220000000a00 */
[----:B0-----:R-:W-:-:S05]  /*0080*/  IMAD R7, R9, UR8, R8 ;  /* 0x0000000809077c24 */ /* 0x001fca000f8e0208 */
[----:B--2---:R-:W-:-:S13]  /*0090*/  ISETP.GE.AND P1, PT, R7, UR4, PT ;  /* 0x0000000407007c0c */ /* 0x004fda000bf26270 */
[----:B-1----:R-:W-:-:S04]  /*00a0*/  @!P1 IMAD.WIDE R2, R7, 0x4, R2 ;  /* 0x0000000407029825 */ /* 0x002fc800078e0202 */
[----:B----4-:R-:W-:Y:S02]  /*00b0*/  @!P1 IMAD.WIDE R4, R7, 0x4, R4 ;  /* 0x0000000407049825 */ /* 0x010fe400078e0204 */
[----:B---3--:R-:W2:Y:S04]  /*00c0*/  @!P1 LDG.E R2, desc[UR6][R2.64] ;  /* 0x0000000602029981 */ /* 0x008ea8000c1e1900 */
[----:B------:R-:W2:Y:S01]  /*00d0*/  @!P1 LDG.E R5, desc[UR6][R4.64] ;  /* 0x0000000604059981 */ /* 0x000ea2000c1e1900 */
[----:B------:R-:W0:Y:S01]  /*00e0*/  S2UR UR5, SR_CgaCtaId ;  /* 0x00000000000579c3 */ /* 0x000e220000008800 */
[----:B------:R-:W-:Y:S01]  /*00f0*/  IMAD.U32 R6, RZ, RZ, UR8 ;  /* 0x00000008ff067e24 */ /* 0x000fe2000f8e00ff */
[----:B------:R-:W-:Y:S01]  /*0100*/  UMOV UR4, 0x400 ;  /* 0x0000040000047882 */ /* 0x000fe20000000000 */
[----:B------:R-:W-:-:S03]  /*0110*/  ISETP.NE.AND P0, PT, R8, RZ, PT ;  /* 0x000000ff0800720c */ /* 0x000fc60003f05270 */
[----:B------:R-:W-:Y:S01]  /*0120*/  ISETP.GE.U32.AND P2, PT, R6, 0x2, PT ;  /* 0x000000020600780c */ /* 0x000fe20003f46070 */
[----:B0-----:R-:W-:-:S06]  /*0130*/  ULEA UR4, UR5, UR4, 0x18 ;  /* 0x0000000405047291 */ /* 0x001fcc000f8ec0ff */
[----:B------:R-:W-:Y:S01]  /*0140*/  LEA R0, R8, UR4, 0x2 ;  /* 0x0000000408007c11 */ /* 0x000fe2000f8e10ff */
[----:B--2---:R-:W-:-:S05]  /*0150*/  @!P1 FMUL R7, R2, R5 ;  /* 0x0000000502079220 */ /* 0x004fca0000400000 */
[----:B------:R0:W-:Y:S01]  /*0160*/  @!P1 STS [R0], R7 ;  /* 0x0000000700009388 */ /* 0x0001e20000000800 */
[----:B------:R-:W-:Y:S06]  /*0170*/  BAR.SYNC.DEFER_BLOCKING 0x0 ;  /* 0x0000000000007b1d */ /* 0x000fec0000010000 */
[----:B------:R-:W-:Y:S05]  /*0180*/  @!P2 BRA `(.L_x_0) ;  /* 0x00000000002ca947 */ /* 0x000fea0003800000 */
.L_x_1:
[----:B------:R-:W-:-:S04]  /*0190*/  SHF.R.U32.HI R5, RZ, 0x1, R6 ;  /* 0x00000001ff057819 */ /* 0x000fc80000011606 */
[----:B------:R-:W-:-:S13]  /*01a0*/  ISETP.GE.U32.AND P1, PT, R8, R5, PT ;  /* 0x000000050800720c */ /* 0x000fda0003f26070 */
[----:B------:R-:W-:Y:S01]  /*01b0*/  @!P1 LEA R2, R5, R0, 0x2 ;  /* 0x0000000005029211 */ /* 0x000fe200078e10ff */
[----:B------:R-:W-:Y:S05]  /*01c0*/  @!P1 LDS R3, [R0] ;  /* 0x0000000000039984 */ /* 0x000fea0000000800 */
[----:B------:R-:W1:Y:S02]  /*01d0*/  @!P1 LDS R2, [R2] ;  /* 0x0000000002029984 */ /* 0x000e640000000800 */
[----:B-1----:R-:W-:-:S05]  /*01e0*/  @!P1 FADD R3, R2, R3 ;  /* 0x0000000302039221 */ /* 0x002fca0000000000 */
[----:B------:R1:W-:Y:S01]  /*01f0*/  @!P1 STS [R0], R3 ;  /* 0x0000000300009388 */ /* 0x0003e20000000800 */
[----:B------:R-:W-:Y:S01]  /*0200*/  BAR.SYNC.DEFER_BLOCKING 0x0 ;  /* 0x0000000000007b1d */ /* 0x000fe20000010000 */
[----:B------:R-:W-:Y:S01]  /*0210*/  ISETP.GT.U32.AND P1, PT, R6, 0x3, PT ;  /* 0x000000030600780c */ /* 0x000fe20003f24070 */
[----:B------:R-:W-:-:S12]  /*0220*/  IMAD.MOV.U32 R6, RZ, RZ, R5 ;  /* 0x000000ffff067224 */ /* 0x000fd800078e0005 */
[----:B-1----:R-:W-:Y:S05]  /*0230*/  @P1 BRA `(.L_x_1) ;  /* 0xfffffffc00d41947 */ /* 0x002fea000383ffff */
.L_x_0:
[----:B------:R-:W-:Y:S05]  /*0240*/  @P0 EXIT ;  /* 0x000000000000094d */ /* 0x000fea0003800000 */
[----:B------:R-:W1:Y:S01]  /*0250*/  S2UR UR5, SR_CgaCtaId ;  /* 0x00000000000579c3 */ /* 0x000e620000008800 */
[----:B------:R-:W-:-:S07]  /*0260*/  UMOV UR4, 0x400 ;  /* 0x0000040000047882 */ /* 0x000fce0000000000 */
[----:B------:R-:W2:Y:S01]  /*0270*/  LDC.64 R2, c[0x0][0x390] ;  /* 0x0000e400ff027b82 */ /* 0x000ea20000000a00 */
[----:B-1----:R-:W-:Y:S01]  /*0280*/  ULEA UR4, UR5, UR4, 0x18 ;  /* 0x0000000405047291 */ /* 0x002fe2000f8ec0ff */
[----:B--2---:R-:W-:-:S08]  /*0290*/  IMAD.WIDE.U32 R2, R9, 0x4, R2 ;  /* 0x0000000409027825 */ /* 0x004fd000078e0002 */
[----:B------:R-:W1:Y:S04]  /*02a0*/  LDS R5, [UR4] ;  /* 0x00000004ff057984 */ /* 0x000e680008000800 */
[----:B-1----:R-:W-:Y:S01]  /*02b0*/  STG.E desc[UR6][R2.64], R5 ;  /* 0x0000000502007986 */ /* 0x002fe2000c101906 */
[----:B------:R-:W-:Y:S05]  /*02c0*/  EXIT ;  /* 0x000000000000794d */ /* 0x000fea0003800000 */
.L_x_2:
[----:B------:R-:W-:-:S00]  /*02d0*/  BRA `(.L_x_2) ;  /* 0xfffffffc00fc7947 */ /* 0x000fc0000383ffff */
[----:B------:R-:W-:-:S00]  /*02e0*/  NOP ;  /* 0x0000000000007918 */ /* 0x000fc00000000000 */
        /* <DEDUP_REMOVED lines=9> */
.L_x_3:


//--------------------- .nv.shared._Z6vecDotPKfS0_Pfi --------------------------
	.section	.nv.shared._Z6vecDotPKfS0_Pfi,"aw",@nobits
	.sectionflags	@""
	.align	16
	.zero		1024


//--------------------- .nv.shared.reserved.0     --------------------------
	.section	.nv.shared.reserved.0,"aw",@nobits
	.weak		__nv_reservedSMEM_offset_0_alias
	.size		__nv_reservedSMEM_offset_0_alias, 0, 64
	.other		__nv_reservedSMEM_offset_0_alias,@"STO_CUDA_RESERVED_SHARED STV_DEFAULT"
__nv_reservedSMEM_offset_0_alias:
	.zero		0
	.zero		64


//--------------------- .nv.constant0._Z6vecDotPKfS0_Pfi --------------------------
	.section	.nv.constant0._Z6vecDotPKfS0_Pfi,"a",@progbits
	.sectionflags	@""
	.align	4
.nv.constant0._Z6vecDotPKfS0_Pfi:
	.zero		924


//--------------------- SYMBOLS --------------------------

	.type		.nv.reservedSmem.offset0,@object
	.size		.nv.reservedSmem.offset0,0x4
	.type		.nv.reservedSmem.cap,@object
	.size		.nv.reservedSmem.cap,0x4
